//
// Generated by NVIDIA NVVM Compiler
//
// Compiler Build ID: CL-36424714
// Cuda compilation tools, release 13.0, V13.0.88
// Based on NVVM 20.0.0
//

.version 9.0
.target sm_100
.address_size 64

	// .globl	_Z13mat_scale_gpuPfiif

.visible .entry _Z13mat_scale_gpuPfiif(
	.param .u64 .ptr .align 1 _Z13mat_scale_gpuPfiif_param_0,
	.param .u32 _Z13mat_scale_gpuPfiif_param_1,
	.param .u32 _Z13mat_scale_gpuPfiif_param_2,
	.param .f32 _Z13mat_scale_gpuPfiif_param_3
)
{
	.reg .pred 	%p<2>;
	.reg .b32 	%r<14>;
	.reg .b32 	%f<4>;
	.reg .b64 	%rd<5>;

	ld.param.u64 	%rd1, [_Z13mat_scale_gpuPfiif_param_0];
	ld.param.u32 	%r4, [_Z13mat_scale_gpuPfiif_param_1];
	ld.param.u32 	%r3, [_Z13mat_scale_gpuPfiif_param_2];
	ld.param.f32 	%f1, [_Z13mat_scale_gpuPfiif_param_3];
	mov.u32 	%r5, %ctaid.y;
	mov.u32 	%r6, %ntid.y;
	mov.u32 	%r7, %tid.y;
	mad.lo.s32 	%r1, %r5, %r6, %r7;
	mov.u32 	%r8, %ctaid.x;
	mov.u32 	%r9, %ntid.x;
	mov.u32 	%r10, %tid.x;
	mad.lo.s32 	%r2, %r8, %r9, %r10;
	mul.lo.s32 	%r11, %r1, %r2;
	mul.lo.s32 	%r12, %r3, %r4;
	setp.ge.s32 	%p1, %r11, %r12;
	@%p1 bra 	$L__BB0_2;
	cvta.to.global.u64 	%rd2, %rd1;
	mad.lo.s32 	%r13, %r3, %r1, %r2;
	mul.wide.s32 	%rd3, %r13, 4;
	add.s64 	%rd4, %rd2, %rd3;
	ld.global.f32 	%f2, [%rd4];
	mul.f32 	%f3, %f1, %f2;
	st.global.f32 	[%rd4], %f3;
$L__BB0_2:
	ret;

}


// ===== COMPILED SASS (sm_100) =====

	.target	sm_100

	.elftype	@"ET_EXEC"


//--------------------- .note.nv.tkinfo           --------------------------
	.section	.note.nv.tkinfo,"",@"SHT_NOTE"
	.sectionflags	@"SHF_NOTE_NV_TKINFO"
	.tkinfo
        /*0018*/ 	.word	0x00000002
        /*0030*/ 	.string	""
        /*0030*/ 	.string	"ptxas"
        /*0030*/ 	.string	"Cuda compilation tools, release 13.0, V13.0.88"
        /*0030*/ 	.string	"Build cuda_13.0.r13.0/compiler.36424714_0"
        /*0030*/ 	.string	"-arch sm_100 -m 64 "



//--------------------- .note.nv.cuinfo           --------------------------
	.section	.note.nv.cuinfo,"",@"SHT_NOTE"
	.sectionflags	@"SHF_NOTE_NV_CUINFO"
        /*0018*/ 	.short	0x0002
        /*001a*/ 	.short	0x0064
        /*001c*/ 	.short	0x0082
	.zero		2


//--------------------- .nv.info                  --------------------------
	.section	.nv.info,"",@"SHT_CUDA_INFO"
	.align	4


	//----- nvinfo : EIATTR_REGCOUNT
	.align		4
        /*0000*/ 	.byte	0x04, 0x2f
        /*0002*/ 	.short	(.L_1 - .L_0)
	.align		4
.L_0:
        /*0004*/ 	.word	index@(_Z13mat_scale_gpuPfiif)
        /*0008*/ 	.word	0x00000008


	//----- nvinfo : EIATTR_FRAME_SIZE
	.align		4
.L_1:
        /*000c*/ 	.byte	0x04, 0x11
        /*000e*/ 	.short	(.L_3 - .L_2)
	.align		4
.L_2:
        /*0010*/ 	.word	index@(_Z13mat_scale_gpuPfiif)
        /*0014*/ 	.word	0x00000000


	//----- nvinfo : EIATTR_MIN_STACK_SIZE
	.align		4
.L_3:
        /*0018*/ 	.byte	0x04, 0x12
        /*001a*/ 	.short	(.L_5 - .L_4)
	.align		4
.L_4:
        /*001c*/ 	.word	index@(_Z13mat_scale_gpuPfiif)
        /*0020*/ 	.word	0x00000000
.L_5:


//--------------------- .nv.compat                --------------------------
	.section	.nv.compat,"",@"SHT_CUDA_COMPAT_INFO"
	.align	4
        /*0000*/ 	.byte	0x02, 0x09, 0x00, 0x00, 0x02, 0x02, 0x01, 0x00, 0x02, 0x05, 0x05, 0x00, 0x03, 0x07, 0x01, 0x01
        /*0010*/ 	.byte	0x02, 0x03, 0x00, 0x00, 0x02, 0x06, 0x01, 0x00, 0x04, 0x0b, 0x08, 0x00, 0x09, 0x00, 0x00, 0x00
        /*0020*/ 	.byte	0x00, 0x00, 0x00, 0x00


//--------------------- .nv.info._Z13mat_scale_gpuPfiif --------------------------
	.section	.nv.info._Z13mat_scale_gpuPfiif,"",@"SHT_CUDA_INFO"
	.sectionflags	@""
	.align	4


	//----- nvinfo : EIATTR_CUDA_API_VERSION
	.align		4
        /*0000*/ 	.byte	0x04, 0x37
        /*0002*/ 	.short	(.L_7 - .L_6)
.L_6:
        /*0004*/ 	.word	0x00000082


	//----- nvinfo : EIATTR_KPARAM_INFO
	.align		4
.L_7:
        /*0008*/ 	.byte	0x04, 0x17
        /*000a*/ 	.short	(.L_9 - .L_8)
.L_8:
        /*000c*/ 	.word	0x00000000
        /*0010*/ 	.short	0x0003
        /*0012*/ 	.short	0x0010
        /*0014*/ 	.byte	0x00, 0xf0, 0x11, 0x00


	//----- nvinfo : EIATTR_KPARAM_INFO
	.align		4
.L_9:
        /*0018*/ 	.byte	0x04, 0x17
        /*001a*/ 	.short	(.L_11 - .L_10)
.L_10:
        /*001c*/ 	.word	0x00000000
        /*0020*/ 	.short	0x0002
        /*0022*/ 	.short	0x000c
        /*0024*/ 	.byte	0x00, 0xf0, 0x11, 0x00


	//----- nvinfo : EIATTR_KPARAM_INFO
	.align		4
.L_11:
        /*0028*/ 	.byte	0x04, 0x17
        /*002a*/ 	.short	(.L_13 - .L_12)
.L_12:
        /*002c*/ 	.word	0x00000000
        /*0030*/ 	.short	0x0001
        /*0032*/ 	.short	0x0008
        /*0034*/ 	.byte	0x00, 0xf0, 0x11, 0x00


	//----- nvinfo : EIATTR_KPARAM_INFO
	.align		4
.L_13:
        /*0038*/ 	.byte	0x04, 0x17
        /*003a*/ 	.short	(.L_15 - .L_14)
.L_14:
        /*003c*/ 	.word	0x00000000
        /*0040*/ 	.short	0x0000
        /*0042*/ 	.short	0x0000
        /*0044*/ 	.byte	0x00, 0xf5, 0x21, 0x00


	//----- nvinfo : EIATTR_SPARSE_MMA_MASK
	.align		4
.L_15:
        /*0048*/ 	.byte	0x03, 0x50
        /*004a*/ 	.short	0x0000


	//----- nvinfo : EIATTR_MAXREG_COUNT
	.align		4
        /*004c*/ 	.byte	0x03, 0x1b
        /*004e*/ 	.short	0x00ff


	//----- nvinfo : EIATTR_MERCURY_ISA_VERSION
	.align		4
        /*0050*/ 	.byte	0x03, 0x5f
        /*0052*/ 	.short	0x0101


	//----- nvinfo : EIATTR_VRC_CTA_INIT_COUNT
	.align		4
        /*0054*/ 	.byte	0x02, 0x4a
	.zero		1
	.zero		1


	//----- nvinfo : EIATTR_EXIT_INSTR_OFFSETS
	.align		4
        /*0058*/ 	.byte	0x04, 0x1c
        /*005a*/ 	.short	(.L_17 - .L_16)


	//   ....[0]....
.L_16:
        /*005c*/ 	.word	0x000000d0


	//   ....[1]....
        /*0060*/ 	.word	0x00000160


	//----- nvinfo : EIATTR_CBANK_PARAM_SIZE
	.align		4
.L_17:
        /*0064*/ 	.byte	0x03, 0x19
        /*0066*/ 	.short	0x0014


	//----- nvinfo : EIATTR_PARAM_CBANK
	.align		4
        /*0068*/ 	.byte	0x04, 0x0a
        /*006a*/ 	.short	(.L_19 - .L_18)
	.align		4
.L_18:
        /*006c*/ 	.word	index@(.nv.constant0._Z13mat_scale_gpuPfiif)
        /*0070*/ 	.short	0x0380
        /*0072*/ 	.short	0x0014


	//----- nvinfo : EIATTR_SW_WAR
	.align		4
.L_19:
        /*0074*/ 	.byte	0x04, 0x36
        /*0076*/ 	.short	(.L_21 - .L_20)
.L_20:
        /*0078*/ 	.word	0x00000008
.L_21:


//--------------------- .nv.callgraph             --------------------------
	.section	.nv.callgraph,"",@"SHT_CUDA_CALLGRAPH"
	.align	4
	.sectionentsize	8
	.align		4
        /*0000*/ 	.word	0x00000000
	.align		4
        /*0004*/ 	.word	0xffffffff
	.align		4
        /*0008*/ 	.word	0x00000000
	.align		4
        /*000c*/ 	.word	0xfffffffe
	.align		4
        /*0010*/ 	.word	0x00000000
	.align		4
        /*0014*/ 	.word	0xfffffffd
	.align		4
        /*0018*/ 	.word	0x00000000
	.align		4
        /*001c*/ 	.word	0xfffffffc


//--------------------- .text._Z13mat_scale_gpuPfiif --------------------------
	.section	.text._Z13mat_scale_gpuPfiif,"ax",@progbits
	.align	128
        .global         _Z13mat_scale_gpuPfiif
        .type           _Z13mat_scale_gpuPfiif,@function
        .size           _Z13mat_scale_gpuPfiif,(.L_x_1 - _Z13mat_scale_gpuPfiif)
        .other          _Z13mat_scale_gpuPfiif,@"STO_CUDA_ENTRY STV_DEFAULT"
_Z13mat_scale_gpuPfiif:
.text._Z13mat_scale_gpuPfiif:
[----:B------:R-:W-:Y:S01]  /*0000*/  LDC R1, c[0x0][0x37c] ;  /* 0x0000df00ff017b82 */ /* 0x000fe20000000800 */
[----:B------:R-:W0:Y:S07]  /*0010*/  S2R R3, SR_TID.Y ;  /* 0x0000000000037919 */ /* 0x000e2e0000002200 */
[----:B------:R-:W0:Y:S01]  /*0020*/  LDC R0, c[0x0][0x364] ;  /* 0x0000d900ff007b82 */ /* 0x000e220000000800 */
[----:B------:R-:W1:Y:S01]  /*0030*/  LDCU.64 UR4, c[0x0][0x388] ;  /* 0x00007100ff0477ac */ /* 0x000e620008000a00 */
[----:B------:R-:W2:Y:S06]  /*0040*/  S2R R2, SR_TID.X ;  /* 0x0000000000027919 */ /* 0x000eac0000002100 */
[----:B------:R-:W0:Y:S08]  /*0050*/  S2UR UR6, SR_CTAID.Y ;  /* 0x00000000000679c3 */ /* 0x000e300000002600 */
[----:B------:R-:W2:Y:S01]  /*0060*/  S2UR UR7, SR_CTAID.X ;  /* 0x00000000000779c3 */ /* 0x000ea20000002500 */
[----:B-1----:R-:W-:-:S07]  /*0070*/  UIMAD UR4, UR5, UR4, URZ ;  /* 0x00000004050472a4 */ /* 0x002fce000f8e02ff */
[----:B------:R-:W2:Y:S01]  /*0080*/  LDC R5, c[0x0][0x360] ;  /* 0x0000d800ff057b82 */ /* 0x000ea20000000800 */
[----:B0-----:R-:W-:Y:S02]  /*0090*/  IMAD R0, R0, UR6, R3 ;  /* 0x0000000600007c24 */ /* 0x001fe4000f8e0203 */
[----:B--2---:R-:W-:-:S04]  /*00a0*/  IMAD R5, R5, UR7, R2 ;  /* 0x0000000705057c24 */ /* 0x004fc8000f8e0202 */
[----:B------:R-:W-:-:S05]  /*00b0*/  IMAD R2, R0, R5, RZ ;  /* 0x0000000500027224 */ /* 0x000fca00078e02ff */
[----:B------:R-:W-:-:S13]  /*00c0*/  ISETP.GE.AND P0, PT, R2, UR4, PT ;  /* 0x0000000402007c0c */ /* 0x000fda000bf06270 */
[----:B------:R-:W-:Y:S05]  /*00d0*/  @P0 EXIT ;  /* 0x000000000000094d */ /* 0x000fea0003800000 */
[----:B------:R-:W0:Y:S01]  /*00e0*/  LDC.64 R2, c[0x0][0x380] ;  /* 0x0000e000ff027b82 */ /* 0x000e220000000a00 */
[----:B------:R-:W1:Y:S01]  /*00f0*/  LDCU.64 UR6, c[0x0][0x358] ;  /* 0x00006b00ff0677ac */ /* 0x000e620008000a00 */
[----:B------:R-:W-:Y:S01]  /*0100*/  IMAD R5, R0, UR5, R5 ;  /* 0x0000000500057c24 */ /* 0x000fe2000f8e0205 */
[----:B------:R-:W2:Y:S03]  /*0110*/  LDCU UR4, c[0x0][0x390] ;  /* 0x00007200ff0477ac */ /* 0x000ea60008000800 */
[----:B0-----:R-:W-:-:S05]  /*0120*/  IMAD.WIDE R2, R5, 0x4, R2 ;  /* 0x0000000405027825 */ /* 0x001fca00078e0202 */
[----:B-1----:R-:W2:Y:S02]  /*0130*/  LDG.E R0, desc[UR6][R2.64] ;  /* 0x0000000602007981 */ /* 0x002ea4000c1e1900 */
[----:B--2---:R-:W-:-:S05]  /*0140*/  FMUL R5, R0, UR4 ;  /* 0x0000000400057c20 */ /* 0x004fca0008400000 */
[----:B------:R-:W-:Y:S01]  /*0150*/  STG.E desc[UR6][R2.64], R5 ;  /* 0x0000000502007986 */ /* 0x000fe2000c101906 */
[----:B------:R-:W-:Y:S05]  /*0160*/  EXIT ;  /* 0x000000000000794d */ /* 0x000fea0003800000 */
.L_x_0:
[----:B------:R-:W-:-:S00]  /*0170*/  BRA `(.L_x_0) ;  /* 0xfffffffc00fc7947 */ /* 0x000fc0000383ffff */
[----:B------:R-:W-:-:S00]  /*0180*/  NOP ;  /* 0x0000000000007918 */ /* 0x000fc00000000000 */
[----:B------:R-:W-:-:S00]  /*0190*/  NOP ;  /* 0x0000000000007918 */ /* 0x000fc00000000000 */
[----:B------:R-:W-:-:S00]  /*01a0*/  NOP ;  /* 0x0000000000007918 */ /* 0x000fc00000000000 */
[----:B------:R-:W-:-:S00]  /*01b0*/  NOP ;  /* 0x0000000000007918 */ /* 0x000fc00000000000 */
[----:B------:R-:W-:-:S00]  /*01c0*/  NOP ;  /* 0x0000000000007918 */ /* 0x000fc00000000000 */
[----:B------:R-:W-:-:S00]  /*01d0*/  NOP ;  /* 0x0000000000007918 */ /* 0x000fc00000000000 */
[----:B------:R-:W-:-:S00]  /*01e0*/  NOP ;  /* 0x0000000000007918 */ /* 0x000fc00000000000 */
[----:B------:R-:W-:-:S00]  /*01f0*/  NOP ;  /* 0x0000000000007918 */ /* 0x000fc00000000000 */
.L_x_1:


//--------------------- .nv.shared.reserved.0     --------------------------
	.section	.nv.shared.reserved.0,"aw",@nobits
	.weak		__nv_reservedSMEM_offset_0_alias
	.size		__nv_reservedSMEM_offset_0_alias, 0, 64
	.other		__nv_reservedSMEM_offset_0_alias,@"STO_CUDA_RESERVED_SHARED STV_DEFAULT"
__nv_reservedSMEM_offset_0_alias:
	.zero		0
	.zero		64


//--------------------- .nv.constant0._Z13mat_scale_gpuPfiif --------------------------
	.section	.nv.constant0._Z13mat_scale_gpuPfiif,"a",@progbits
	.sectionflags	@""
	.align	4
.nv.constant0._Z13mat_scale_gpuPfiif:
	.zero		916


//--------------------- SYMBOLS --------------------------

	.type		.nv.reservedSmem.offset0,@object
	.size		.nv.reservedSmem.offset0,0x4
